//
// Generated by NVIDIA NVVM Compiler
//
// Compiler Build ID: CL-36424714
// Cuda compilation tools, release 13.0, V13.0.88
// Based on NVVM 20.0.0
//

.version 9.0
.target sm_100
.address_size 64

	// .globl	_ZN8solution13convolution2DEPKfPfii
.const .align 4 .b8 _ZN8solution6kernelE[36] = {0, 0, 128, 61, 0, 0, 0, 62, 0, 0, 128, 61, 0, 0, 0, 62, 0, 0, 128, 62, 0, 0, 0, 62, 0, 0, 128, 61, 0, 0, 0, 62, 0, 0, 128, 61};

.visible .entry _ZN8solution13convolution2DEPKfPfii(
	.param .u64 .ptr .align 1 _ZN8solution13convolution2DEPKfPfii_param_0,
	.param .u64 .ptr .align 1 _ZN8solution13convolution2DEPKfPfii_param_1,
	.param .u32 _ZN8solution13convolution2DEPKfPfii_param_2,
	.param .u32 _ZN8solution13convolution2DEPKfPfii_param_3
)
{
	.reg .pred 	%p<32>;
	.reg .b32 	%r<21>;
	.reg .b32 	%f<47>;
	.reg .b64 	%rd<26>;

	ld.param.u64 	%rd7, [_ZN8solution13convolution2DEPKfPfii_param_0];
	ld.param.u64 	%rd6, [_ZN8solution13convolution2DEPKfPfii_param_1];
	ld.param.u32 	%r7, [_ZN8solution13convolution2DEPKfPfii_param_2];
	ld.param.u32 	%r8, [_ZN8solution13convolution2DEPKfPfii_param_3];
	cvta.to.global.u64 	%rd1, %rd7;
	mov.u32 	%r9, %tid.x;
	mov.u32 	%r10, %tid.y;
	mov.u32 	%r11, %ctaid.x;
	mov.u32 	%r12, %ctaid.y;
	mov.u32 	%r13, %ntid.y;
	mad.lo.s32 	%r1, %r12, %r13, %r10;
	mov.u32 	%r14, %ntid.x;
	mad.lo.s32 	%r2, %r11, %r14, %r9;
	setp.ge.s32 	%p3, %r1, %r7;
	setp.ge.s32 	%p4, %r2, %r8;
	or.pred  	%p5, %p3, %p4;
	@%p5 bra 	$L__BB0_20;
	setp.eq.s32 	%p6, %r1, 0;
	add.s32 	%r15, %r1, -1;
	mul.lo.s32 	%r3, %r15, %r8;
	setp.lt.s32 	%p7, %r2, 1;
	cvt.s64.s32 	%rd8, %r3;
	cvt.s64.s32 	%rd2, %r2;
	add.s64 	%rd9, %rd2, %rd8;
	shl.b64 	%rd10, %rd9, 2;
	add.s64 	%rd3, %rd1, %rd10;
	mov.f32 	%f39, 0f00000000;
	or.pred  	%p8, %p6, %p7;
	@%p8 bra 	$L__BB0_3;
	ld.const.f32 	%f20, [_ZN8solution6kernelE];
	ld.global.f32 	%f21, [%rd3+-4];
	fma.rn.f32 	%f39, %f20, %f21, 0f00000000;
$L__BB0_3:
	setp.eq.s32 	%p9, %r1, 0;
	setp.lt.s32 	%p10, %r2, 0;
	or.pred  	%p11, %p9, %p10;
	@%p11 bra 	$L__BB0_5;
	ld.const.f32 	%f22, [_ZN8solution6kernelE+4];
	add.s32 	%r16, %r2, %r3;
	mul.wide.s32 	%rd11, %r16, 4;
	add.s64 	%rd12, %rd1, %rd11;
	ld.global.f32 	%f23, [%rd12];
	fma.rn.f32 	%f39, %f22, %f23, %f39;
$L__BB0_5:
	setp.eq.s32 	%p12, %r1, 0;
	add.s32 	%r17, %r2, 1;
	setp.gt.s32 	%p13, %r2, -2;
	setp.lt.s32 	%p14, %r17, %r8;
	and.pred  	%p1, %p13, %p14;
	not.pred 	%p16, %p1;
	or.pred  	%p17, %p12, %p16;
	@%p17 bra 	$L__BB0_7;
	ld.const.f32 	%f24, [_ZN8solution6kernelE+8];
	ld.global.f32 	%f25, [%rd3+4];
	fma.rn.f32 	%f39, %f24, %f25, %f39;
$L__BB0_7:
	setp.gt.s32 	%p18, %r2, 0;
	mul.lo.s32 	%r4, %r1, %r8;
	setp.le.s32 	%p19, %r2, %r8;
	and.pred  	%p2, %p18, %p19;
	cvt.s64.s32 	%rd13, %r4;
	add.s64 	%rd14, %rd2, %rd13;
	shl.b64 	%rd15, %rd14, 2;
	add.s64 	%rd4, %rd1, %rd15;
	not.pred 	%p20, %p2;
	@%p20 bra 	$L__BB0_9;
	ld.const.f32 	%f26, [_ZN8solution6kernelE+12];
	ld.global.f32 	%f27, [%rd4+-4];
	fma.rn.f32 	%f39, %f26, %f27, %f39;
$L__BB0_9:
	setp.lt.s32 	%p21, %r2, 0;
	@%p21 bra 	$L__BB0_11;
	ld.const.f32 	%f28, [_ZN8solution6kernelE+16];
	add.s32 	%r18, %r2, %r4;
	mul.wide.s32 	%rd16, %r18, 4;
	add.s64 	%rd17, %rd1, %rd16;
	ld.global.f32 	%f29, [%rd17];
	fma.rn.f32 	%f39, %f28, %f29, %f39;
$L__BB0_11:
	@%p16 bra 	$L__BB0_13;
	ld.const.f32 	%f30, [_ZN8solution6kernelE+20];
	ld.global.f32 	%f31, [%rd4+4];
	fma.rn.f32 	%f39, %f30, %f31, %f39;
$L__BB0_13:
	add.s32 	%r5, %r1, 1;
	setp.ge.u32 	%p23, %r5, %r7;
	add.s32 	%r6, %r4, %r8;
	cvt.s64.s32 	%rd18, %r6;
	add.s64 	%rd19, %rd2, %rd18;
	shl.b64 	%rd20, %rd19, 2;
	add.s64 	%rd5, %rd1, %rd20;
	or.pred  	%p25, %p23, %p20;
	@%p25 bra 	$L__BB0_15;
	ld.const.f32 	%f32, [_ZN8solution6kernelE+24];
	ld.global.f32 	%f33, [%rd5+-4];
	fma.rn.f32 	%f39, %f32, %f33, %f39;
$L__BB0_15:
	setp.ge.u32 	%p26, %r5, %r7;
	setp.lt.s32 	%p27, %r2, 0;
	or.pred  	%p28, %p26, %p27;
	@%p28 bra 	$L__BB0_17;
	ld.const.f32 	%f34, [_ZN8solution6kernelE+28];
	add.s32 	%r19, %r2, %r6;
	mul.wide.s32 	%rd21, %r19, 4;
	add.s64 	%rd22, %rd1, %rd21;
	ld.global.f32 	%f35, [%rd22];
	fma.rn.f32 	%f39, %f34, %f35, %f39;
$L__BB0_17:
	setp.ge.u32 	%p29, %r5, %r7;
	or.pred  	%p31, %p29, %p16;
	@%p31 bra 	$L__BB0_19;
	ld.const.f32 	%f36, [_ZN8solution6kernelE+32];
	ld.global.f32 	%f37, [%rd5+4];
	fma.rn.f32 	%f39, %f36, %f37, %f39;
$L__BB0_19:
	add.s32 	%r20, %r4, %r2;
	cvta.to.global.u64 	%rd23, %rd6;
	mul.wide.s32 	%rd24, %r20, 4;
	add.s64 	%rd25, %rd23, %rd24;
	st.global.f32 	[%rd25], %f39;
$L__BB0_20:
	ret;

}


// ===== COMPILED SASS (sm_100) =====

	.target	sm_100

	.elftype	@"ET_EXEC"


//--------------------- .note.nv.tkinfo           --------------------------
	.section	.note.nv.tkinfo,"",@"SHT_NOTE"
	.sectionflags	@"SHF_NOTE_NV_TKINFO"
	.tkinfo
        /*0018*/ 	.word	0x00000002
        /*0030*/ 	.string	""
        /*0030*/ 	.string	"ptxas"
        /*0030*/ 	.string	"Cuda compilation tools, release 13.0, V13.0.88"
        /*0030*/ 	.string	"Build cuda_13.0.r13.0/compiler.36424714_0"
        /*0030*/ 	.string	"-arch sm_100 -m 64 "



//--------------------- .note.nv.cuinfo           --------------------------
	.section	.note.nv.cuinfo,"",@"SHT_NOTE"
	.sectionflags	@"SHF_NOTE_NV_CUINFO"
        /*0018*/ 	.short	0x0002
        /*001a*/ 	.short	0x0064
        /*001c*/ 	.short	0x0082
	.zero		2


//--------------------- .nv.info                  --------------------------
	.section	.nv.info,"",@"SHT_CUDA_INFO"
	.align	4


	//----- nvinfo : EIATTR_REGCOUNT
	.align		4
        /*0000*/ 	.byte	0x04, 0x2f
        /*0002*/ 	.short	(.L_2 - .L_1)
	.align		4
.L_1:
        /*0004*/ 	.word	index@(_ZN8solution13convolution2DEPKfPfii)
        /*0008*/ 	.word	0x00000017


	//----- nvinfo : EIATTR_FRAME_SIZE
	.align		4
.L_2:
        /*000c*/ 	.byte	0x04, 0x11
        /*000e*/ 	.short	(.L_4 - .L_3)
	.align		4
.L_3:
        /*0010*/ 	.word	index@(_ZN8solution13convolution2DEPKfPfii)
        /*0014*/ 	.word	0x00000000


	//----- nvinfo : EIATTR_MIN_STACK_SIZE
	.align		4
.L_4:
        /*0018*/ 	.byte	0x04, 0x12
        /*001a*/ 	.short	(.L_6 - .L_5)
	.align		4
.L_5:
        /*001c*/ 	.word	index@(_ZN8solution13convolution2DEPKfPfii)
        /*0020*/ 	.word	0x00000000
.L_6:


//--------------------- .nv.compat                --------------------------
	.section	.nv.compat,"",@"SHT_CUDA_COMPAT_INFO"
	.align	4
        /*0000*/ 	.byte	0x02, 0x09, 0x00, 0x00, 0x02, 0x02, 0x01, 0x00, 0x02, 0x05, 0x05, 0x00, 0x03, 0x07, 0x01, 0x01
        /*0010*/ 	.byte	0x02, 0x03, 0x00, 0x00, 0x02, 0x06, 0x01, 0x00, 0x04, 0x0b, 0x08, 0x00, 0x09, 0x00, 0x00, 0x00
        /*0020*/ 	.byte	0x00, 0x00, 0x00, 0x00


//--------------------- .nv.info._ZN8solution13convolution2DEPKfPfii --------------------------
	.section	.nv.info._ZN8solution13convolution2DEPKfPfii,"",@"SHT_CUDA_INFO"
	.sectionflags	@""
	.align	4


	//----- nvinfo : EIATTR_CUDA_API_VERSION
	.align		4
        /*0000*/ 	.byte	0x04, 0x37
        /*0002*/ 	.short	(.L_8 - .L_7)
.L_7:
        /*0004*/ 	.word	0x00000082


	//----- nvinfo : EIATTR_KPARAM_INFO
	.align		4
.L_8:
        /*0008*/ 	.byte	0x04, 0x17
        /*000a*/ 	.short	(.L_10 - .L_9)
.L_9:
        /*000c*/ 	.word	0x00000000
        /*0010*/ 	.short	0x0003
        /*0012*/ 	.short	0x0014
        /*0014*/ 	.byte	0x00, 0xf0, 0x11, 0x00


	//----- nvinfo : EIATTR_KPARAM_INFO
	.align		4
.L_10:
        /*0018*/ 	.byte	0x04, 0x17
        /*001a*/ 	.short	(.L_12 - .L_11)
.L_11:
        /*001c*/ 	.word	0x00000000
        /*0020*/ 	.short	0x0002
        /*0022*/ 	.short	0x0010
        /*0024*/ 	.byte	0x00, 0xf0, 0x11, 0x00


	//----- nvinfo : EIATTR_KPARAM_INFO
	.align		4
.L_12:
        /*0028*/ 	.byte	0x04, 0x17
        /*002a*/ 	.short	(.L_14 - .L_13)
.L_13:
        /*002c*/ 	.word	0x00000000
        /*0030*/ 	.short	0x0001
        /*0032*/ 	.short	0x0008
        /*0034*/ 	.byte	0x00, 0xf5, 0x21, 0x00


	//----- nvinfo : EIATTR_KPARAM_INFO
	.align		4
.L_14:
        /*0038*/ 	.byte	0x04, 0x17
        /*003a*/ 	.short	(.L_16 - .L_15)
.L_15:
        /*003c*/ 	.word	0x00000000
        /*0040*/ 	.short	0x0000
        /*0042*/ 	.short	0x0000
        /*0044*/ 	.byte	0x00, 0xf5, 0x21, 0x00


	//----- nvinfo : EIATTR_SPARSE_MMA_MASK
	.align		4
.L_16:
        /*0048*/ 	.byte	0x03, 0x50
        /*004a*/ 	.short	0x0000


	//----- nvinfo : EIATTR_MAXREG_COUNT
	.align		4
        /*004c*/ 	.byte	0x03, 0x1b
        /*004e*/ 	.short	0x00ff


	//----- nvinfo : EIATTR_MERCURY_ISA_VERSION
	.align		4
        /*0050*/ 	.byte	0x03, 0x5f
        /*0052*/ 	.short	0x0101


	//----- nvinfo : EIATTR_VRC_CTA_INIT_COUNT
	.align		4
        /*0054*/ 	.byte	0x02, 0x4a
	.zero		1
	.zero		1


	//----- nvinfo : EIATTR_EXIT_INSTR_OFFSETS
	.align		4
        /*0058*/ 	.byte	0x04, 0x1c
        /*005a*/ 	.short	(.L_18 - .L_17)


	//   ....[0]....
.L_17:
        /*005c*/ 	.word	0x000000c0


	//   ....[1]....
        /*0060*/ 	.word	0x00000560


	//----- nvinfo : EIATTR_CBANK_PARAM_SIZE
	.align		4
.L_18:
        /*0064*/ 	.byte	0x03, 0x19
        /*0066*/ 	.short	0x0018


	//----- nvinfo : EIATTR_PARAM_CBANK
	.align		4
        /*0068*/ 	.byte	0x04, 0x0a
        /*006a*/ 	.short	(.L_20 - .L_19)
	.align		4
.L_19:
        /*006c*/ 	.word	index@(.nv.constant0._ZN8solution13convolution2DEPKfPfii)
        /*0070*/ 	.short	0x0380
        /*0072*/ 	.short	0x0018


	//----- nvinfo : EIATTR_SW_WAR
	.align		4
.L_20:
        /*0074*/ 	.byte	0x04, 0x36
        /*0076*/ 	.short	(.L_22 - .L_21)
.L_21:
        /*0078*/ 	.word	0x00000008
.L_22:


//--------------------- .nv.callgraph             --------------------------
	.section	.nv.callgraph,"",@"SHT_CUDA_CALLGRAPH"
	.align	4
	.sectionentsize	8
	.align		4
        /*0000*/ 	.word	0x00000000
	.align		4
        /*0004*/ 	.word	0xffffffff
	.align		4
        /*0008*/ 	.word	0x00000000
	.align		4
        /*000c*/ 	.word	0xfffffffe
	.align		4
        /*0010*/ 	.word	0x00000000
	.align		4
        /*0014*/ 	.word	0xfffffffd
	.align		4
        /*0018*/ 	.word	0x00000000
	.align		4
        /*001c*/ 	.word	0xfffffffc


//--------------------- .nv.constant3             --------------------------
	.section	.nv.constant3,"a",@progbits
	.align	4
.nv.constant3:
	.type		_ZN8solution6kernelE,@object
	.size		_ZN8solution6kernelE,(.L_0 - _ZN8solution6kernelE)
_ZN8solution6kernelE:
        /*0000*/ 	.byte	0x00, 0x00, 0x80, 0x3d, 0x00, 0x00, 0x00, 0x3e, 0x00, 0x00, 0x80, 0x3d, 0x00, 0x00, 0x00, 0x3e
        /*0010*/ 	.byte	0x00, 0x00, 0x80, 0x3e, 0x00, 0x00, 0x00, 0x3e, 0x00, 0x00, 0x80, 0x3d, 0x00, 0x00, 0x00, 0x3e
        /*0020*/ 	.byte	0x00, 0x00, 0x80, 0x3d
.L_0:


//--------------------- .text._ZN8solution13convolution2DEPKfPfii --------------------------
	.section	.text._ZN8solution13convolution2DEPKfPfii,"ax",@progbits
	.align	128
        .global         _ZN8solution13convolution2DEPKfPfii
        .type           _ZN8solution13convolution2DEPKfPfii,@function
        .size           _ZN8solution13convolution2DEPKfPfii,(.L_x_1 - _ZN8solution13convolution2DEPKfPfii)
        .other          _ZN8solution13convolution2DEPKfPfii,@"STO_CUDA_ENTRY STV_DEFAULT"
_ZN8solution13convolution2DEPKfPfii:
.text._ZN8solution13convolution2DEPKfPfii:
[----:B------:R-:W-:Y:S01]  /*0000*/  LDC R1, c[0x0][0x37c] ;  /* 0x0000df00ff017b82 */ /* 0x000fe20000000800 */
[----:B------:R-:W0:Y:S07]  /*0010*/  S2R R4, SR_TID.X ;  /* 0x0000000000047919 */ /* 0x000e2e0000002100 */
[----:B------:R-:W1:Y:S01]  /*0020*/  LDC R3, c[0x0][0x364] ;  /* 0x0000d900ff037b82 */ /* 0x000e620000000800 */
[----:B------:R-:W2:Y:S01]  /*0030*/  LDCU.64 UR6, c[0x0][0x390] ;  /* 0x00007200ff0677ac */ /* 0x000ea20008000a00 */
[----:B------:R-:W1:Y:S06]  /*0040*/  S2R R8, SR_TID.Y ;  /* 0x0000000000087919 */ /* 0x000e6c0000002200 */
[----:B------:R-:W0:Y:S08]  /*0050*/  S2UR UR4, SR_CTAID.X ;  /* 0x00000000000479c3 */ /* 0x000e300000002500 */
[----:B------:R-:W0:Y:S08]  /*0060*/  LDC R5, c[0x0][0x360] ;  /* 0x0000d800ff057b82 */ /* 0x000e300000000800 */
[----:B------:R-:W1:Y:S01]  /*0070*/  S2UR UR5, SR_CTAID.Y ;  /* 0x00000000000579c3 */ /* 0x000e620000002600 */
[----:B0-----:R-:W-:-:S05]  /*0080*/  IMAD R4, R5, UR4, R4 ;  /* 0x0000000405047c24 */ /* 0x001fca000f8e0204 */
[----:B--2---:R-:W-:Y:S01]  /*0090*/  ISETP.GE.AND P0, PT, R4, UR7, PT ;  /* 0x0000000704007c0c */ /* 0x004fe2000bf06270 */
[----:B-1----:R-:W-:-:S05]  /*00a0*/  IMAD R8, R3, UR5, R8 ;  /* 0x0000000503087c24 */ /* 0x002fca000f8e0208 */
[----:B------:R-:W-:-:S13]  /*00b0*/  ISETP.GE.OR P0, PT, R8, UR6, P0 ;  /* 0x0000000608007c0c */ /* 0x000fda0008706670 */
[----:B------:R-:W-:Y:S05]  /*00c0*/  @P0 EXIT ;  /* 0x000000000000094d */ /* 0x000fea0003800000 */
[----:B------:R-:W-:Y:S01]  /*00d0*/  ISETP.GE.AND P3, PT, R4, RZ, PT ;  /* 0x000000ff0400720c */ /* 0x000fe20003f66270 */
[----:B------:R-:W0:Y:S01]  /*00e0*/  LDCU.64 UR8, c[0x0][0x380] ;  /* 0x00007000ff0877ac */ /* 0x000e220008000a00 */
[----:B------:R-:W-:Y:S01]  /*00f0*/  VIADD R0, R8, 0xffffffff ;  /* 0xffffffff08007836 */ /* 0x000fe20000000000 */
[----:B------:R-:W-:Y:S02]  /*0100*/  ISETP.GE.AND P1, PT, R4, 0x1, PT ;  /* 0x000000010400780c */ /* 0x000fe40003f26270 */
[----:B------:R-:W-:Y:S01]  /*0110*/  ISETP.EQ.OR P2, PT, R8, RZ, !P3 ;  /* 0x000000ff0800720c */ /* 0x000fe20005f42670 */
[----:B------:R-:W-:Y:S01]  /*0120*/  IMAD R5, R0, UR7, RZ ;  /* 0x0000000700057c24 */ /* 0x000fe2000f8e02ff */
[----:B------:R-:W1:Y:S01]  /*0130*/  LDCU.64 UR4, c[0x0][0x358] ;  /* 0x00006b00ff0477ac */ /* 0x000e620008000a00 */
[----:B------:R-:W-:Y:S02]  /*0140*/  SHF.R.S32.HI R12, RZ, 0x1f, R4 ;  /* 0x0000001fff0c7819 */ /* 0x000fe40000011404 */
[----:B------:R-:W-:-:S02]  /*0150*/  ISETP.EQ.OR P1, PT, R8, RZ, !P1 ;  /* 0x000000ff0800720c */ /* 0x000fc40004f22670 */
[----:B------:R-:W-:Y:S01]  /*0160*/  IADD3 R0, P0, PT, R4, R5, RZ ;  /* 0x0000000504007210 */ /* 0x000fe20007f1e0ff */
[----:B------:R-:W-:Y:S01]  /*0170*/  VIADD R14, R8, 0x1 ;  /* 0x00000001080e7836 */ /* 0x000fe20000000000 */
[----:B------:R-:W2:Y:S02]  /*0180*/  @P3 LDC.64 R10, c[0x0][0x380] ;  /* 0x0000e000ff0a3b82 */ /* 0x000ea40000000a00 */
[----:B------:R-:W-:Y:S02]  /*0190*/  LEA.HI.X.SX32 R3, R5, R12, 0x1, P0 ;  /* 0x0000000c05037211 */ /* 0x000fe400000f0eff */
[----:B0-----:R-:W-:-:S04]  /*01a0*/  LEA R2, P0, R0, UR8, 0x2 ;  /* 0x0000000800027c11 */ /* 0x001fc8000f8010ff */
[----:B------:R-:W0:Y:S01]  /*01b0*/  @!P2 LDC.64 R6, c[0x0][0x380] ;  /* 0x0000e000ff06ab82 */ /* 0x000e220000000a00 */
[----:B------:R-:W-:-:S05]  /*01c0*/  LEA.HI.X R3, R0, UR9, R3, 0x2, P0 ;  /* 0x0000000900037c11 */ /* 0x000fca00080f1403 */
[----:B-1----:R-:W3:Y:S01]  /*01d0*/  @!P1 LDG.E R0, desc[UR4][R2.64+-0x4] ;  /* 0xfffffc0402009981 */ /* 0x002ee2000c1e1900 */
[----:B------:R-:W-:Y:S01]  /*01e0*/  @!P2 IMAD.IADD R5, R4, 0x1, R5 ;  /* 0x000000010405a824 */ /* 0x000fe200078e0205 */
[----:B------:R-:W3:Y:S01]  /*01f0*/  @!P1 LDC R9, c[0x3][RZ] ;  /* 0x00c00000ff099b82 */ /* 0x000ee20000000800 */
[----:B------:R-:W-:-:S07]  /*0200*/  IMAD R15, R8, UR7, RZ ;  /* 0x00000007080f7c24 */ /* 0x000fce000f8e02ff */
[----:B------:R-:W1:Y:S01]  /*0210*/  @!P2 LDC R17, c[0x3][0x4] ;  /* 0x00c00100ff11ab82 */ /* 0x000e620000000800 */
[----:B0-----:R-:W-:-:S05]  /*0220*/  @!P2 IMAD.WIDE R6, R5, 0x4, R6 ;  /* 0x000000040506a825 */ /* 0x001fca00078e0206 */
[----:B------:R0:W1:Y:S01]  /*0230*/  @!P2 LDG.E R16, desc[UR4][R6.64] ;  /* 0x000000040610a981 */ /* 0x000062000c1e1900 */
[----:B------:R-:W-:Y:S01]  /*0240*/  VIADD R5, R4, 0x1 ;  /* 0x0000000104057836 */ /* 0x000fe20000000000 */
[----:B------:R-:W-:Y:S01]  /*0250*/  ISETP.GE.U32.OR P4, PT, R14, UR6, !P3 ;  /* 0x000000060e007c0c */ /* 0x000fe2000df86470 */
[----:B------:R-:W-:-:S03]  /*0260*/  IMAD.IADD R13, R4, 0x1, R15 ;  /* 0x00000001040d7824 */ /* 0x000fc600078e020f */
[----:B------:R-:W-:Y:S01]  /*0270*/  ISETP.GE.AND P0, PT, R5, UR7, PT ;  /* 0x0000000705007c0c */ /* 0x000fe2000bf06270 */
[----:B------:R-:W-:-:S03]  /*0280*/  IMAD.MOV.U32 R5, RZ, RZ, RZ ;  /* 0x000000ffff057224 */ /* 0x000fc600078e00ff */
[----:B------:R-:W-:-:S04]  /*0290*/  ISETP.GT.AND P0, PT, R4, -0x2, !P0 ;  /* 0xfffffffe0400780c */ /* 0x000fc80004704270 */
[----:B------:R-:W-:Y:S01]  /*02a0*/  ISETP.EQ.OR P5, PT, R8, RZ, !P0 ;  /* 0x000000ff0800720c */ /* 0x000fe200047a2670 */
[----:B0-----:R-:W0:Y:S08]  /*02b0*/  @!P4 LDC.64 R6, c[0x0][0x380] ;  /* 0x0000e000ff06cb82 */ /* 0x001e300000000a00 */
[----:B------:R-:W4:Y:S04]  /*02c0*/  @!P4 LDC R20, c[0x3][0x1c] ;  /* 0x00c00700ff14cb82 */ /* 0x000f280000000800 */
[----:B------:R5:W4:Y:S04]  /*02d0*/  @!P5 LDG.E R2, desc[UR4][R2.64+0x4] ;  /* 0x000004040202d981 */ /* 0x000b28000c1e1900 */
[----:B-----5:R-:W4:Y:S01]  /*02e0*/  @!P5 LDC R3, c[0x3][0x8] ;  /* 0x00c00200ff03db82 */ /* 0x020f220000000800 */
[----:B---3--:R-:W-:Y:S01]  /*02f0*/  @!P1 FFMA R5, R0, R9, RZ ;  /* 0x0000000900059223 */ /* 0x008fe200000000ff */
[----:B------:R-:W-:-:S02]  /*0300*/  ISETP.GT.AND P1, PT, R4, UR7, PT ;  /* 0x0000000704007c0c */ /* 0x000fc4000bf24270 */
[C---:B------:R-:W-:Y:S02]  /*0310*/  IADD3 R0, P6, PT, R4.reuse, R15, RZ ;  /* 0x0000000f04007210 */ /* 0x040fe40007fde0ff */
[----:B------:R-:W-:Y:S02]  /*0320*/  ISETP.GT.AND P1, PT, R4, RZ, !P1 ;  /* 0x000000ff0400720c */ /* 0x000fe40004f24270 */
[C---:B------:R-:W-:Y:S01]  /*0330*/  LEA.HI.X.SX32 R9, R15.reuse, R12, 0x1, P6 ;  /* 0x0000000c0f097211 */ /* 0x040fe200030f0eff */
[----:B------:R-:W-:Y:S01]  /*0340*/  VIADD R15, R15, UR7 ;  /* 0x000000070f0f7c36 */ /* 0x000fe20008000000 */
[----:B------:R-:W-:-:S04]  /*0350*/  LEA R8, P6, R0, UR8, 0x2 ;  /* 0x0000000800087c11 */ /* 0x000fc8000f8c10ff */
[----:B------:R-:W-:Y:S02]  /*0360*/  LEA.HI.X R9, R0, UR9, R9, 0x2, P6 ;  /* 0x0000000900097c11 */ /* 0x000fe4000b0f1409 */
[----:B------:R-:W-:-:S03]  /*0370*/  IADD3 R18, P6, PT, R4, R15, RZ ;  /* 0x0000000f04127210 */ /* 0x000fc60007fde0ff */
[----:B------:R-:W3:Y:S01]  /*0380*/  @P1 LDG.E R0, desc[UR4][R8.64+-0x4] ;  /* 0xfffffc0408001981 */ /* 0x000ee2000c1e1900 */
[----:B-1----:R-:W-:Y:S01]  /*0390*/  @!P2 FFMA R5, R16, R17, R5 ;  /* 0x000000111005a223 */ /* 0x002fe20000000005 */
[----:B------:R-:W-:Y:S01]  /*03a0*/  ISETP.GE.U32.OR P2, PT, R14, UR6, !P1 ;  /* 0x000000060e007c0c */ /* 0x000fe2000cf46470 */
[----:B--2---:R-:W-:Y:S01]  /*03b0*/  @P3 IMAD.WIDE R16, R13, 0x4, R10 ;  /* 0x000000040d103825 */ /* 0x004fe200078e020a */
[----:B------:R-:W-:Y:S02]  /*03c0*/  LEA.HI.X.SX32 R11, R15, R12, 0x1, P6 ;  /* 0x0000000c0f0b7211 */ /* 0x000fe400030f0eff */
[----:B------:R-:W-:Y:S02]  /*03d0*/  LEA R10, P6, R18, UR8, 0x2 ;  /* 0x00000008120a7c11 */ /* 0x000fe4000f8c10ff */
[----:B------:R1:W2:Y:S01]  /*03e0*/  @P3 LDG.E R12, desc[UR4][R16.64] ;  /* 0x00000004100c3981 */ /* 0x0002a2000c1e1900 */
[----:B------:R-:W-:Y:S01]  /*03f0*/  @!P4 IMAD.IADD R15, R4, 0x1, R15 ;  /* 0x00000001040fc824 */ /* 0x000fe200078e020f */
[----:B------:R-:W-:-:S02]  /*0400*/  LEA.HI.X R11, R18, UR9, R11, 0x2, P6 ;  /* 0x00000009120b7c11 */ /* 0x000fc4000b0f140b */
[----:B------:R-:W-:Y:S01]  /*0410*/  ISETP.GE.U32.OR P6, PT, R14, UR6, !P0 ;  /* 0x000000060e007c0c */ /* 0x000fe2000c7c6470 */
[----:B------:R5:W2:Y:S01]  /*0420*/  @P0 LDG.E R4, desc[UR4][R8.64+0x4] ;  /* 0x0000040408040981 */ /* 0x000aa2000c1e1900 */
[----:B0-----:R-:W-:Y:S01]  /*0430*/  @!P4 IMAD.WIDE R6, R15, 0x4, R6 ;  /* 0x000000040f06c825 */ /* 0x001fe200078e0206 */
[----:B------:R-:W0:Y:S02]  /*0440*/  @!P2 LDC R19, c[0x3][0x18] ;  /* 0x00c00600ff13ab82 */ /* 0x000e240000000800 */
[----:B------:R-:W0:Y:S04]  /*0450*/  @!P2 LDG.E R14, desc[UR4][R10.64+-0x4] ;  /* 0xfffffc040a0ea981 */ /* 0x000e28000c1e1900 */
[----:B------:R-:W2:Y:S02]  /*0460*/  @!P4 LDG.E R6, desc[UR4][R6.64] ;  /* 0x000000040606c981 */ /* 0x000ea4000c1e1900 */
[----:B------:R-:W3:Y:S02]  /*0470*/  @P1 LDC R15, c[0x3][0xc] ;  /* 0x00c00300ff0f1b82 */ /* 0x000ee40000000800 */
[----:B------:R-:W2:Y:S06]  /*0480*/  @!P6 LDG.E R18, desc[UR4][R10.64+0x4] ;  /* 0x000004040a12e981 */ /* 0x000eac000c1e1900 */
[----:B-1----:R-:W2:Y:S08]  /*0490*/  @P3 LDC R16, c[0x3][0x10] ;  /* 0x00c00400ff103b82 */ /* 0x002eb00000000800 */
[----:B------:R-:W1:Y:S01]  /*04a0*/  @P0 LDC R17, c[0x3][0x14] ;  /* 0x00c00500ff110b82 */ /* 0x000e620000000800 */
[----:B----4-:R-:W-:-:S07]  /*04b0*/  @!P5 FFMA R5, R2, R3, R5 ;  /* 0x000000030205d223 */ /* 0x010fce0000000005 */
[----:B------:R-:W4:Y:S08]  /*04c0*/  LDC.64 R2, c[0x0][0x388] ;  /* 0x0000e200ff027b82 */ /* 0x000f300000000a00 */
[----:B-----5:R-:W5:Y:S01]  /*04d0*/  @!P6 LDC R8, c[0x3][0x20] ;  /* 0x00c00800ff08eb82 */ /* 0x020f620000000800 */
[----:B----4-:R-:W-:-:S04]  /*04e0*/  IMAD.WIDE R2, R13, 0x4, R2 ;  /* 0x000000040d027825 */ /* 0x010fc800078e0202 */
[----:B---3--:R-:W-:-:S04]  /*04f0*/  @P1 FFMA R5, R0, R15, R5 ;  /* 0x0000000f00051223 */ /* 0x008fc80000000005 */
[----:B--2---:R-:W-:-:S04]  /*0500*/  @P3 FFMA R5, R12, R16, R5 ;  /* 0x000000100c053223 */ /* 0x004fc80000000005 */
[----:B-1----:R-:W-:-:S04]  /*0510*/  @P0 FFMA R5, R4, R17, R5 ;  /* 0x0000001104050223 */ /* 0x002fc80000000005 */
[----:B0-----:R-:W-:-:S04]  /*0520*/  @!P2 FFMA R5, R14, R19, R5 ;  /* 0x000000130e05a223 */ /* 0x001fc80000000005 */
[----:B------:R-:W-:-:S04]  /*0530*/  @!P4 FFMA R5, R6, R20, R5 ;  /* 0x000000140605c223 */ /* 0x000fc80000000005 */
[----:B-----5:R-:W-:-:S05]  /*0540*/  @!P6 FFMA R5, R18, R8, R5 ;  /* 0x000000081205e223 */ /* 0x020fca0000000005 */
[----:B------:R-:W-:Y:S01]  /*0550*/  STG.E desc[UR4][R2.64], R5 ;  /* 0x0000000502007986 */ /* 0x000fe2000c101904 */
[----:B------:R-:W-:Y:S05]  /*0560*/  EXIT ;  /* 0x000000000000794d */ /* 0x000fea0003800000 */
.L_x_0:
[----:B------:R-:W-:-:S00]  /*0570*/  BRA `(.L_x_0) ;  /* 0xfffffffc00fc7947 */ /* 0x000fc0000383ffff */
[----:B------:R-:W-:-:S00]  /*0580*/  NOP ;  /* 0x0000000000007918 */ /* 0x000fc00000000000 */
[----:B------:R-:W-:-:S00]  /*0590*/  NOP ;  /* 0x0000000000007918 */ /* 0x000fc00000000000 */
[----:B------:R-:W-:-:S00]  /*05a0*/  NOP ;  /* 0x0000000000007918 */ /* 0x000fc00000000000 */
[----:B------:R-:W-:-:S00]  /*05b0*/  NOP ;  /* 0x0000000000007918 */ /* 0x000fc00000000000 */
[----:B------:R-:W-:-:S00]  /*05c0*/  NOP ;  /* 0x0000000000007918 */ /* 0x000fc00000000000 */
[----:B------:R-:W-:-:S00]  /*05d0*/  NOP ;  /* 0x0000000000007918 */ /* 0x000fc00000000000 */
[----:B------:R-:W-:-:S00]  /*05e0*/  NOP ;  /* 0x0000000000007918 */ /* 0x000fc00000000000 */
[----:B------:R-:W-:-:S00]  /*05f0*/  NOP ;  /* 0x0000000000007918 */ /* 0x000fc00000000000 */
.L_x_1:


//--------------------- .nv.shared.reserved.0     --------------------------
	.section	.nv.shared.reserved.0,"aw",@nobits
	.weak		__nv_reservedSMEM_offset_0_alias
	.size		__nv_reservedSMEM_offset_0_alias, 0, 64
	.other		__nv_reservedSMEM_offset_0_alias,@"STO_CUDA_RESERVED_SHARED STV_DEFAULT"
__nv_reservedSMEM_offset_0_alias:
	.zero		0
	.zero		64


//--------------------- .nv.constant0._ZN8solution13convolution2DEPKfPfii --------------------------
	.section	.nv.constant0._ZN8solution13convolution2DEPKfPfii,"a",@progbits
	.sectionflags	@""
	.align	4
.nv.constant0._ZN8solution13convolution2DEPKfPfii:
	.zero		920


//--------------------- SYMBOLS --------------------------

	.type		.nv.reservedSmem.offset0,@object
	.size		.nv.reservedSmem.offset0,0x4
